//
// Generated by NVIDIA NVVM Compiler
//
// Compiler Build ID: CL-36424714
// Cuda compilation tools, release 13.0, V13.0.88
// Based on NVVM 20.0.0
//

.version 9.0
.target sm_100
.address_size 64

	// .globl	_Z6gpuAddPiS_S_

.visible .entry _Z6gpuAddPiS_S_(
	.param .u64 .ptr .align 1 _Z6gpuAddPiS_S__param_0,
	.param .u64 .ptr .align 1 _Z6gpuAddPiS_S__param_1,
	.param .u64 .ptr .align 1 _Z6gpuAddPiS_S__param_2
)
{
	.reg .pred 	%p<3>;
	.reg .b32 	%r<13>;
	.reg .b64 	%rd<11>;

	ld.param.u64 	%rd4, [_Z6gpuAddPiS_S__param_0];
	ld.param.u64 	%rd5, [_Z6gpuAddPiS_S__param_1];
	ld.param.u64 	%rd6, [_Z6gpuAddPiS_S__param_2];
	mov.u32 	%r6, %tid.x;
	mov.u32 	%r7, %ctaid.x;
	mov.u32 	%r1, %ntid.x;
	mad.lo.s32 	%r12, %r7, %r1, %r6;
	setp.gt.s32 	%p1, %r12, 49999;
	@%p1 bra 	$L__BB0_3;
	mov.u32 	%r8, %nctaid.x;
	add.s32 	%r3, %r1, %r8;
	cvta.to.global.u64 	%rd1, %rd4;
	cvta.to.global.u64 	%rd2, %rd5;
	cvta.to.global.u64 	%rd3, %rd6;
$L__BB0_2:
	mul.wide.s32 	%rd7, %r12, 4;
	add.s64 	%rd8, %rd1, %rd7;
	ld.global.u32 	%r9, [%rd8];
	add.s64 	%rd9, %rd2, %rd7;
	ld.global.u32 	%r10, [%rd9];
	add.s32 	%r11, %r10, %r9;
	add.s64 	%rd10, %rd3, %rd7;
	st.global.u32 	[%rd10], %r11;
	add.s32 	%r12, %r3, %r12;
	setp.lt.s32 	%p2, %r12, 50000;
	@%p2 bra 	$L__BB0_2;
$L__BB0_3:
	ret;

}


// ===== COMPILED SASS (sm_100) =====

	.target	sm_100

	.elftype	@"ET_EXEC"


//--------------------- .note.nv.tkinfo           --------------------------
	.section	.note.nv.tkinfo,"",@"SHT_NOTE"
	.sectionflags	@"SHF_NOTE_NV_TKINFO"
	.tkinfo
        /*0018*/ 	.word	0x00000002
        /*0030*/ 	.string	""
        /*0030*/ 	.string	"ptxas"
        /*0030*/ 	.string	"Cuda compilation tools, release 13.0, V13.0.88"
        /*0030*/ 	.string	"Build cuda_13.0.r13.0/compiler.36424714_0"
        /*0030*/ 	.string	"-arch sm_100 -m 64 "



//--------------------- .note.nv.cuinfo           --------------------------
	.section	.note.nv.cuinfo,"",@"SHT_NOTE"
	.sectionflags	@"SHF_NOTE_NV_CUINFO"
        /*0018*/ 	.short	0x0002
        /*001a*/ 	.short	0x0064
        /*001c*/ 	.short	0x0082
	.zero		2


//--------------------- .nv.info                  --------------------------
	.section	.nv.info,"",@"SHT_CUDA_INFO"
	.align	4


	//----- nvinfo : EIATTR_REGCOUNT
	.align		4
        /*0000*/ 	.byte	0x04, 0x2f
        /*0002*/ 	.short	(.L_1 - .L_0)
	.align		4
.L_0:
        /*0004*/ 	.word	index@(_Z6gpuAddPiS_S_)
        /*0008*/ 	.word	0x00000014


	//----- nvinfo : EIATTR_FRAME_SIZE
	.align		4
.L_1:
        /*000c*/ 	.byte	0x04, 0x11
        /*000e*/ 	.short	(.L_3 - .L_2)
	.align		4
.L_2:
        /*0010*/ 	.word	index@(_Z6gpuAddPiS_S_)
        /*0014*/ 	.word	0x00000000


	//----- nvinfo : EIATTR_MIN_STACK_SIZE
	.align		4
.L_3:
        /*0018*/ 	.byte	0x04, 0x12
        /*001a*/ 	.short	(.L_5 - .L_4)
	.align		4
.L_4:
        /*001c*/ 	.word	index@(_Z6gpuAddPiS_S_)
        /*0020*/ 	.word	0x00000000
.L_5:


//--------------------- .nv.compat                --------------------------
	.section	.nv.compat,"",@"SHT_CUDA_COMPAT_INFO"
	.align	4
        /*0000*/ 	.byte	0x02, 0x09, 0x00, 0x00, 0x02, 0x02, 0x01, 0x00, 0x02, 0x05, 0x05, 0x00, 0x03, 0x07, 0x01, 0x01
        /*0010*/ 	.byte	0x02, 0x03, 0x00, 0x00, 0x02, 0x06, 0x01, 0x00, 0x04, 0x0b, 0x08, 0x00, 0x09, 0x00, 0x00, 0x00
        /*0020*/ 	.byte	0x00, 0x00, 0x00, 0x00


//--------------------- .nv.info._Z6gpuAddPiS_S_  --------------------------
	.section	.nv.info._Z6gpuAddPiS_S_,"",@"SHT_CUDA_INFO"
	.sectionflags	@""
	.align	4


	//----- nvinfo : EIATTR_CUDA_API_VERSION
	.align		4
        /*0000*/ 	.byte	0x04, 0x37
        /*0002*/ 	.short	(.L_7 - .L_6)
.L_6:
        /*0004*/ 	.word	0x00000082


	//----- nvinfo : EIATTR_KPARAM_INFO
	.align		4
.L_7:
        /*0008*/ 	.byte	0x04, 0x17
        /*000a*/ 	.short	(.L_9 - .L_8)
.L_8:
        /*000c*/ 	.word	0x00000000
        /*0010*/ 	.short	0x0002
        /*0012*/ 	.short	0x0010
        /*0014*/ 	.byte	0x00, 0xf5, 0x21, 0x00


	//----- nvinfo : EIATTR_KPARAM_INFO
	.align		4
.L_9:
        /*0018*/ 	.byte	0x04, 0x17
        /*001a*/ 	.short	(.L_11 - .L_10)
.L_10:
        /*001c*/ 	.word	0x00000000
        /*0020*/ 	.short	0x0001
        /*0022*/ 	.short	0x0008
        /*0024*/ 	.byte	0x00, 0xf5, 0x21, 0x00


	//----- nvinfo : EIATTR_KPARAM_INFO
	.align		4
.L_11:
        /*0028*/ 	.byte	0x04, 0x17
        /*002a*/ 	.short	(.L_13 - .L_12)
.L_12:
        /*002c*/ 	.word	0x00000000
        /*0030*/ 	.short	0x0000
        /*0032*/ 	.short	0x0000
        /*0034*/ 	.byte	0x00, 0xf5, 0x21, 0x00


	//----- nvinfo : EIATTR_SPARSE_MMA_MASK
	.align		4
.L_13:
        /*0038*/ 	.byte	0x03, 0x50
        /*003a*/ 	.short	0x0000


	//----- nvinfo : EIATTR_MAXREG_COUNT
	.align		4
        /*003c*/ 	.byte	0x03, 0x1b
        /*003e*/ 	.short	0x00ff


	//----- nvinfo : EIATTR_MERCURY_ISA_VERSION
	.align		4
        /*0040*/ 	.byte	0x03, 0x5f
        /*0042*/ 	.short	0x0101


	//----- nvinfo : EIATTR_VRC_CTA_INIT_COUNT
	.align		4
        /*0044*/ 	.byte	0x02, 0x4a
	.zero		1
	.zero		1


	//----- nvinfo : EIATTR_EXIT_INSTR_OFFSETS
	.align		4
        /*0048*/ 	.byte	0x04, 0x1c
        /*004a*/ 	.short	(.L_15 - .L_14)


	//   ....[0]....
.L_14:
        /*004c*/ 	.word	0x00000060


	//   ....[1]....
        /*0050*/ 	.word	0x00000170


	//----- nvinfo : EIATTR_CRS_STACK_SIZE
	.align		4
.L_15:
        /*0054*/ 	.byte	0x04, 0x1e
        /*0056*/ 	.short	(.L_17 - .L_16)
.L_16:
        /*0058*/ 	.word	0x00000000


	//----- nvinfo : EIATTR_CBANK_PARAM_SIZE
	.align		4
.L_17:
        /*005c*/ 	.byte	0x03, 0x19
        /*005e*/ 	.short	0x0018


	//----- nvinfo : EIATTR_PARAM_CBANK
	.align		4
        /*0060*/ 	.byte	0x04, 0x0a
        /*0062*/ 	.short	(.L_19 - .L_18)
	.align		4
.L_18:
        /*0064*/ 	.word	index@(.nv.constant0._Z6gpuAddPiS_S_)
        /*0068*/ 	.short	0x0380
        /*006a*/ 	.short	0x0018


	//----- nvinfo : EIATTR_SW_WAR
	.align		4
.L_19:
        /*006c*/ 	.byte	0x04, 0x36
        /*006e*/ 	.short	(.L_21 - .L_20)
.L_20:
        /*0070*/ 	.word	0x00000008
.L_21:


//--------------------- .nv.callgraph             --------------------------
	.section	.nv.callgraph,"",@"SHT_CUDA_CALLGRAPH"
	.align	4
	.sectionentsize	8
	.align		4
        /*0000*/ 	.word	0x00000000
	.align		4
        /*0004*/ 	.word	0xffffffff
	.align		4
        /*0008*/ 	.word	0x00000000
	.align		4
        /*000c*/ 	.word	0xfffffffe
	.align		4
        /*0010*/ 	.word	0x00000000
	.align		4
        /*0014*/ 	.word	0xfffffffd
	.align		4
        /*0018*/ 	.word	0x00000000
	.align		4
        /*001c*/ 	.word	0xfffffffc


//--------------------- .text._Z6gpuAddPiS_S_     --------------------------
	.section	.text._Z6gpuAddPiS_S_,"ax",@progbits
	.align	128
        .global         _Z6gpuAddPiS_S_
        .type           _Z6gpuAddPiS_S_,@function
        .size           _Z6gpuAddPiS_S_,(.L_x_2 - _Z6gpuAddPiS_S_)
        .other          _Z6gpuAddPiS_S_,@"STO_CUDA_ENTRY STV_DEFAULT"
_Z6gpuAddPiS_S_:
.text._Z6gpuAddPiS_S_:
[----:B------:R-:W-:Y:S01]  /*0000*/  LDC R1, c[0x0][0x37c] ;  /* 0x0000df00ff017b82 */ /* 0x000fe20000000800 */
[----:B------:R-:W0:Y:S07]  /*0010*/  S2R R0, SR_TID.X ;  /* 0x0000000000007919 */ /* 0x000e2e0000002100 */
[----:B------:R-:W0:Y:S08]  /*0020*/  S2UR UR4, SR_CTAID.X ;  /* 0x00000000000479c3 */ /* 0x000e300000002500 */
[----:B------:R-:W0:Y:S02]  /*0030*/  LDC R15, c[0x0][0x360] ;  /* 0x0000d800ff0f7b82 */ /* 0x000e240000000800 */
[----:B0-----:R-:W-:-:S05]  /*0040*/  IMAD R0, R15, UR4, R0 ;  /* 0x000000040f007c24 */ /* 0x001fca000f8e0200 */
[----:B------:R-:W-:-:S13]  /*0050*/  ISETP.GT.AND P0, PT, R0, 0xc34f, PT ;  /* 0x0000c34f0000780c */ /* 0x000fda0003f04270 */
[----:B------:R-:W-:Y:S05]  /*0060*/  @P0 EXIT ;  /* 0x000000000000094d */ /* 0x000fea0003800000 */
[----:B------:R-:W0:Y:S01]  /*0070*/  LDC.64 R12, c[0x0][0x390] ;  /* 0x0000e400ff0c7b82 */ /* 0x000e220000000a00 */
[----:B------:R-:W1:Y:S01]  /*0080*/  LDCU UR4, c[0x0][0x370] ;  /* 0x00006e00ff0477ac */ /* 0x000e620008000800 */
[----:B------:R-:W2:Y:S06]  /*0090*/  LDCU.64 UR6, c[0x0][0x358] ;  /* 0x00006b00ff0677ac */ /* 0x000eac0008000a00 */
[----:B------:R-:W3:Y:S08]  /*00a0*/  LDC.64 R8, c[0x0][0x380] ;  /* 0x0000e000ff087b82 */ /* 0x000ef00000000a00 */
[----:B------:R-:W4:Y:S01]  /*00b0*/  LDC.64 R10, c[0x0][0x388] ;  /* 0x0000e200ff0a7b82 */ /* 0x000f220000000a00 */
[----:B-1----:R-:W-:-:S07]  /*00c0*/  IADD3 R15, PT, PT, R15, UR4, RZ ;  /* 0x000000040f0f7c10 */ /* 0x002fce000fffe0ff */
.L_x_0:
[----:B---3--:R-:W-:-:S04]  /*00d0*/  IMAD.WIDE R2, R0, 0x4, R8 ;  /* 0x0000000400027825 */ /* 0x008fc800078e0208 */
[C---:B----4-:R-:W-:Y:S02]  /*00e0*/  IMAD.WIDE R4, R0.reuse, 0x4, R10 ;  /* 0x0000000400047825 */ /* 0x050fe400078e020a */
[----:B--2---:R-:W2:Y:S04]  /*00f0*/  LDG.E R2, desc[UR6][R2.64] ;  /* 0x0000000602027981 */ /* 0x004ea8000c1e1900 */
[----:B------:R-:W2:Y:S01]  /*0100*/  LDG.E R5, desc[UR6][R4.64] ;  /* 0x0000000604057981 */ /* 0x000ea2000c1e1900 */
[----:B01----:R-:W-:Y:S01]  /*0110*/  IMAD.WIDE R6, R0, 0x4, R12 ;  /* 0x0000000400067825 */ /* 0x003fe200078e020c */
[----:B------:R-:W-:-:S04]  /*0120*/  IADD3 R0, PT, PT, R15, R0, RZ ;  /* 0x000000000f007210 */ /* 0x000fc80007ffe0ff */
[----:B------:R-:W-:Y:S02]  /*0130*/  ISETP.GE.AND P0, PT, R0, 0xc350, PT ;  /* 0x0000c3500000780c */ /* 0x000fe40003f06270 */
[----:B--2---:R-:W-:-:S05]  /*0140*/  IADD3 R17, PT, PT, R2, R5, RZ ;  /* 0x0000000502117210 */ /* 0x004fca0007ffe0ff */
[----:B------:R1:W-:Y:S06]  /*0150*/  STG.E desc[UR6][R6.64], R17 ;  /* 0x0000001106007986 */ /* 0x0003ec000c101906 */
[----:B------:R-:W-:Y:S05]  /*0160*/  @!P0 BRA `(.L_x_0) ;  /* 0xfffffffc00d88947 */ /* 0x000fea000383ffff */
[----:B------:R-:W-:Y:S05]  /*0170*/  EXIT ;  /* 0x000000000000794d */ /* 0x000fea0003800000 */
.L_x_1:
[----:B------:R-:W-:-:S00]  /*0180*/  BRA `(.L_x_1) ;  /* 0xfffffffc00fc7947 */ /* 0x000fc0000383ffff */
[----:B------:R-:W-:-:S00]  /*0190*/  NOP ;  /* 0x0000000000007918 */ /* 0x000fc00000000000 */
        /* <DEDUP_REMOVED lines=14> */
.L_x_2:


//--------------------- .nv.shared.reserved.0     --------------------------
	.section	.nv.shared.reserved.0,"aw",@nobits
	.weak		__nv_reservedSMEM_offset_0_alias
	.size		__nv_reservedSMEM_offset_0_alias, 0, 64
	.other		__nv_reservedSMEM_offset_0_alias,@"STO_CUDA_RESERVED_SHARED STV_DEFAULT"
__nv_reservedSMEM_offset_0_alias:
	.zero		0
	.zero		64


//--------------------- .nv.constant0._Z6gpuAddPiS_S_ --------------------------
	.section	.nv.constant0._Z6gpuAddPiS_S_,"a",@progbits
	.sectionflags	@""
	.align	4
.nv.constant0._Z6gpuAddPiS_S_:
	.zero		920


//--------------------- SYMBOLS --------------------------

	.type		.nv.reservedSmem.offset0,@object
	.size		.nv.reservedSmem.offset0,0x4
